	.headerflags	@"EF_CUDA_TEXMODE_UNIFIED EF_CUDA_64BIT_ADDRESS EF_CUDA_SM86 EF_CUDA_VIRTUAL_SM(EF_CUDA_SM86)"
	.elftype	@"ET_EXEC"


//--------------------- .nv.info                  --------------------------
	.section	.nv.info,"",@"SHT_CUDA_INFO"
	.align	4


	//----- nvinfo : EIATTR_REGCOUNT
	.align		4
        /*0000*/ 	.byte	0x04, 0x2f
        /*0002*/ 	.short	(.L_1 - .L_0)
	.align		4
.L_0:
        /*0004*/ 	.word	index@(triton_per_fused__to_copy_mean_pow_5)
        /*0008*/ 	.word	0x0000000f


	//----- nvinfo : EIATTR_MIN_STACK_SIZE
	.align		4
.L_1:
        /*000c*/ 	.byte	0x04, 0x12
        /*000e*/ 	.short	(.L_3 - .L_2)
	.align		4
.L_2:
        /*0010*/ 	.word	index@(triton_per_fused__to_copy_mean_pow_5)
        /*0014*/ 	.word	0x00000000


	//----- nvinfo : EIATTR_FRAME_SIZE
	.align		4
.L_3:
        /*0018*/ 	.byte	0x04, 0x11
        /*001a*/ 	.short	(.L_5 - .L_4)
	.align		4
.L_4:
        /*001c*/ 	.word	index@(triton_per_fused__to_copy_mean_pow_5)
        /*0020*/ 	.word	0x00000000


	//----- nvinfo : EIATTR_MIN_STACK_SIZE
	.align		4
.L_5:
        /*0024*/ 	.byte	0x04, 0x12
        /*0026*/ 	.short	(.L_7 - .L_6)
	.align		4
.L_6:
        /*0028*/ 	.word	index@(triton_per_fused__to_copy_mean_pow_5)
        /*002c*/ 	.word	0x00000000
.L_7:


//--------------------- .nv.info.triton_per_fused__to_copy_mean_pow_5 --------------------------
	.section	.nv.info.triton_per_fused__to_copy_mean_pow_5,"",@"SHT_CUDA_INFO"
	.sectionflags	@""
	.align	4


	//----- nvinfo : EIATTR_CUDA_API_VERSION
	.align		4
        /*0000*/ 	.byte	0x04, 0x37
        /*0002*/ 	.short	(.L_9 - .L_8)
.L_8:
        /*0004*/ 	.word	0x0000007c


	//----- nvinfo : EIATTR_SW2861232_WAR
	.align		4
.L_9:
        /*0008*/ 	.byte	0x01, 0x35
	.zero		2


	//----- nvinfo : EIATTR_PARAM_CBANK
	.align		4
        /*000c*/ 	.byte	0x04, 0x0a
        /*000e*/ 	.short	(.L_11 - .L_10)
	.align		4
.L_10:
        /*0010*/ 	.word	index@(.nv.constant0.triton_per_fused__to_copy_mean_pow_5)
        /*0014*/ 	.short	0x0160
        /*0016*/ 	.short	0x0020


	//----- nvinfo : EIATTR_CBANK_PARAM_SIZE
	.align		4
.L_11:
        /*0018*/ 	.byte	0x03, 0x19
        /*001a*/ 	.short	0x0020


	//----- nvinfo : EIATTR_KPARAM_INFO
	.align		4
        /*001c*/ 	.byte	0x04, 0x17
        /*001e*/ 	.short	(.L_13 - .L_12)
.L_12:
        /*0020*/ 	.word	0x00000000
        /*0024*/ 	.short	0x0004
        /*0026*/ 	.short	0x0018
        /*0028*/ 	.byte	0x00, 0xf4, 0x21, 0x00


	//----- nvinfo : EIATTR_KPARAM_INFO
	.align		4
.L_13:
        /*002c*/ 	.byte	0x04, 0x17
        /*002e*/ 	.short	(.L_15 - .L_14)
.L_14:
        /*0030*/ 	.word	0x00000000
        /*0034*/ 	.short	0x0003
        /*0036*/ 	.short	0x0014
        /*0038*/ 	.byte	0x00, 0xf0, 0x11, 0x00


	//----- nvinfo : EIATTR_KPARAM_INFO
	.align		4
.L_15:
        /*003c*/ 	.byte	0x04, 0x17
        /*003e*/ 	.short	(.L_17 - .L_16)
.L_16:
        /*0040*/ 	.word	0x00000000
        /*0044*/ 	.short	0x0002
        /*0046*/ 	.short	0x0010
        /*0048*/ 	.byte	0x00, 0xf0, 0x11, 0x00


	//----- nvinfo : EIATTR_KPARAM_INFO
	.align		4
.L_17:
        /*004c*/ 	.byte	0x04, 0x17
        /*004e*/ 	.short	(.L_19 - .L_18)
.L_18:
        /*0050*/ 	.word	0x00000000
        /*0054*/ 	.short	0x0001
        /*0056*/ 	.short	0x0008
        /*0058*/ 	.byte	0x00, 0xf4, 0x21, 0x00


	//----- nvinfo : EIATTR_KPARAM_INFO
	.align		4
.L_19:
        /*005c*/ 	.byte	0x04, 0x17
        /*005e*/ 	.short	(.L_21 - .L_20)
.L_20:
        /*0060*/ 	.word	0x00000000
        /*0064*/ 	.short	0x0000
        /*0066*/ 	.short	0x0000
        /*0068*/ 	.byte	0x00, 0xf4, 0x21, 0x00


	//----- nvinfo : EIATTR_MAXREG_COUNT
	.align		4
.L_21:
        /*006c*/ 	.byte	0x03, 0x1b
        /*006e*/ 	.short	0x00ff


	//----- nvinfo : EIATTR_COOP_GROUP_MASK_REGIDS
	.align		4
        /*0070*/ 	.byte	0x04, 0x29
        /*0072*/ 	.short	(.L_23 - .L_22)


	//   ....[0]....
.L_22:
        /*0074*/ 	.word	0xffffffff


	//   ....[1]....
        /*0078*/ 	.word	0xffffffff


	//   ....[2]....
        /*007c*/ 	.word	0xffffffff


	//----- nvinfo : EIATTR_COOP_GROUP_INSTR_OFFSETS
	.align		4
.L_23:
        /*0080*/ 	.byte	0x04, 0x28
        /*0082*/ 	.short	(.L_25 - .L_24)


	//   ....[0]....
.L_24:
        /*0084*/ 	.word	0x000002e0


	//   ....[1]....
        /*0088*/ 	.word	0x00000310


	//   ....[2]....
        /*008c*/ 	.word	0x00000330


	//----- nvinfo : EIATTR_EXIT_INSTR_OFFSETS
	.align		4
.L_25:
        /*0090*/ 	.byte	0x04, 0x1c
        /*0092*/ 	.short	(.L_27 - .L_26)


	//   ....[0]....
.L_26:
        /*0094*/ 	.word	0x00000370


	//   ....[1]....
        /*0098*/ 	.word	0x000003d0


	//----- nvinfo : EIATTR_REQNTID
	.align		4
.L_27:
        /*009c*/ 	.byte	0x04, 0x10
        /*009e*/ 	.short	(.L_29 - .L_28)
.L_28:
        /*00a0*/ 	.word	0x00000100
        /*00a4*/ 	.word	0x00000001
        /*00a8*/ 	.word	0x00000001
.L_29:


//--------------------- .nv.callgraph             --------------------------
	.section	.nv.callgraph,"",@"SHT_CUDA_CALLGRAPH"
	.align	4
	.sectionentsize	8
	.align		4
        /*0000*/ 	.word	0x00000000
	.align		4
        /*0004*/ 	.word	0xffffffff
	.align		4
        /*0008*/ 	.word	0x00000000
	.align		4
        /*000c*/ 	.word	0xfffffffe
	.align		4
        /*0010*/ 	.word	0x00000000
	.align		4
        /*0014*/ 	.word	0xfffffffd
	.align		4
        /*0018*/ 	.word	0x00000000
	.align		4
        /*001c*/ 	.word	0xfffffffc


//--------------------- .nv.rel.action            --------------------------
	.section	.nv.rel.action,"",@"SHT_CUDA_RELOCINFO"
	.align	8
	.sectionentsize	8
        /*0000*/ 	.byte	0x73, 0x00, 0x00, 0x00, 0x00, 0x00, 0x00, 0x00, 0x00, 0x00, 0x00, 0x11, 0x25, 0x00, 0x05, 0x36


//--------------------- .nv.constant0.triton_per_fused__to_copy_mean_pow_5 --------------------------
	.section	.nv.constant0.triton_per_fused__to_copy_mean_pow_5,"a",@progbits
	.sectionflags	@""
	.align	4
.nv.constant0.triton_per_fused__to_copy_mean_pow_5:
	.zero		384


//--------------------- .text.triton_per_fused__to_copy_mean_pow_5 --------------------------
	.section	.text.triton_per_fused__to_copy_mean_pow_5,"ax",@progbits
	.sectionflags	@"SHF_BARRIERS=1"
	.sectioninfo	@"SHI_REGISTERS=15"
	.align	128
        .global         triton_per_fused__to_copy_mean_pow_5
        .type           triton_per_fused__to_copy_mean_pow_5,@function
        .size           triton_per_fused__to_copy_mean_pow_5,(.L_x_1 - triton_per_fused__to_copy_mean_pow_5)
        .other          triton_per_fused__to_copy_mean_pow_5,@"STO_CUDA_ENTRY STV_DEFAULT"
triton_per_fused__to_copy_mean_pow_5:
.text.triton_per_fused__to_copy_mean_pow_5:
[----:B------:R-:W-:Y:S02]  /*0000*/  IMAD.MOV.U32 R1, RZ, RZ, c[0x0][0x28] ;  /* 0x00000a00ff017624 */ /* 0x000fe400078e00ff */
[----:B------:R-:W0:Y:S01]  /*0010*/  S2R R0, SR_TID.X ;  /* 0x0000000000007919 */ /* 0x000e220000002100 */
[----:B------:R-:W-:Y:S01]  /*0020*/  MOV R9, 0x2 ;  /* 0x0000000200097802 */ /* 0x000fe20000000f00 */
[----:B------:R-:W-:Y:S02]  /*0030*/  ULDC.64 UR4, c[0x0][0x118] ;  /* 0x0000460000047ab9 */ /* 0x000fe40000000a00 */
[----:B------:R-:W1:Y:S01]  /*0040*/  S2R R3, SR_CTAID.X ;  /* 0x0000000000037919 */ /* 0x000e620000002500 */
[----:B0-----:R-:W-:Y:S01]  /*0050*/  SHF.R.U32.HI R2, RZ, 0x3, R0 ;  /* 0x00000003ff027819 */ /* 0x001fe20000011600 */
[----:B-1----:R-:W-:-:S03]  /*0060*/  IMAD.SHL.U32 R3, R3, 0x20, RZ ;  /* 0x0000002003037824 */ /* 0x002fc600078e00ff */
[----:B------:R-:W-:-:S04]  /*0070*/  SGXT.U32 R2, R2, 0x5 ;  /* 0x000000050202781a */ /* 0x000fc80000000000 */
[----:B------:R-:W-:-:S04]  /*0080*/  LOP3.LUT R4, R2, R3, RZ, 0xfc, !PT ;  /* 0x0000000302047212 */ /* 0x000fc800078efcff */
[C---:B------:R-:W-:Y:S01]  /*0090*/  ISETP.GE.AND P0, PT, R4.reuse, 0x1800, PT ;  /* 0x000018000400780c */ /* 0x040fe20003f06270 */
[----:B------:R-:W-:-:S05]  /*00a0*/  IMAD.HI R5, R4, 0x2aaaaaab, RZ ;  /* 0x2aaaaaab04057827 */ /* 0x000fca00078e02ff */
[----:B------:R-:W-:-:S04]  /*00b0*/  SHF.R.S32.HI R6, RZ, 0x1, R5 ;  /* 0x00000001ff067819 */ /* 0x000fc80000011405 */
[----:B------:R-:W-:Y:S02]  /*00c0*/  LEA.HI R7, R5, R6, RZ, 0x1 ;  /* 0x0000000605077211 */ /* 0x000fe400078f08ff */
[----:B------:R-:W-:-:S03]  /*00d0*/  SHF.L.U32 R5, R0, 0x3, RZ ;  /* 0x0000000300057819 */ /* 0x000fc600000006ff */
[----:B------:R-:W-:Y:S01]  /*00e0*/  IMAD R6, R7, -0xc, R4 ;  /* 0xfffffff407067824 */ /* 0x000fe200078e0204 */
[----:B------:R-:W-:-:S05]  /*00f0*/  LOP3.LUT R5, R5, 0x38, RZ, 0xc0, !PT ;  /* 0x0000003805057812 */ /* 0x000fca00078ec0ff */
[----:B------:R-:W-:Y:S02]  /*0100*/  IMAD R6, R6, 0x40, R5 ;  /* 0x0000004006067824 */ /* 0x000fe400078e0205 */
[----:B------:R-:W-:Y:S02]  /*0110*/  CS2R R4, SRZ ;  /* 0x0000000000047805 */ /* 0x000fe4000001ff00 */
[----:B------:R-:W-:-:S05]  /*0120*/  IMAD R6, R7, 0x900, R6 ;  /* 0x0000090007067824 */ /* 0x000fca00078e0206 */
[----:B------:R-:W-:Y:S02]  /*0130*/  IADD3 R8, R6, 0x300, RZ ;  /* 0x0000030006087810 */ /* 0x000fe40007ffe0ff */
[----:B------:R-:W-:-:S03]  /*0140*/  CS2R R6, SRZ ;  /* 0x0000000000067805 */ /* 0x000fc6000001ff00 */
[----:B------:R-:W-:-:S05]  /*0150*/  IMAD.WIDE R8, R8, R9, c[0x0][0x160] ;  /* 0x0000580008087625 */ /* 0x000fca00078e0209 */
[----:B------:R-:W2:Y:S01]  /*0160*/  @!P0 LDG.E.128 R4, [R8.64] ;  /* 0x0000000408048981 */ /* 0x000ea2000c1e1d00 */
[----:B------:R-:W-:Y:S02]  /*0170*/  LOP3.LUT R3, R3, 0x1f, R0, 0xf8, !PT ;  /* 0x0000001f03037812 */ /* 0x000fe400078ef800 */
[----:B--2---:R-:W-:-:S05]  /*0180*/  PRMT R10, R4, 0x7632, R10 ;  /* 0x00007632040a7816 */ /* 0x004fca000000000a */
[----:B------:R-:W-:Y:S01]  /*0190*/  IMAD.U32 R11, R10, 0x10000, RZ ;  /* 0x000100000a0b7824 */ /* 0x000fe200078e00ff */
[----:B------:R-:W-:Y:S02]  /*01a0*/  SHF.L.U32 R10, R4, 0x10, RZ ;  /* 0x00000010040a7819 */ /* 0x000fe400000006ff */
[----:B------:R-:W-:Y:S01]  /*01b0*/  PRMT R4, R5, 0x7632, R4 ;  /* 0x0000763205047816 */ /* 0x000fe20000000004 */
[----:B------:R-:W-:Y:S01]  /*01c0*/  FMUL R11, R11, R11 ;  /* 0x0000000b0b0b7220 */ /* 0x000fe20000400000 */
[----:B------:R-:W-:-:S03]  /*01d0*/  IMAD.U32 R5, R5, 0x10000, RZ ;  /* 0x0001000005057824 */ /* 0x000fc600078e00ff */
[----:B------:R-:W-:Y:S01]  /*01e0*/  FFMA R12, R10, R10, R11 ;  /* 0x0000000a0a0c7223 */ /* 0x000fe2000000000b */
[----:B------:R-:W-:Y:S02]  /*01f0*/  SHF.L.U32 R10, R4, 0x10, RZ ;  /* 0x00000010040a7819 */ /* 0x000fe400000006ff */
[C---:B------:R-:W-:Y:S01]  /*0200*/  PRMT R4, R6.reuse, 0x7632, R4 ;  /* 0x0000763206047816 */ /* 0x040fe20000000004 */
[----:B------:R-:W-:Y:S01]  /*0210*/  FFMA R5, R5, R5, R12 ;  /* 0x0000000505057223 */ /* 0x000fe2000000000c */
[----:B------:R-:W-:-:S03]  /*0220*/  IMAD.U32 R6, R6, 0x10000, RZ ;  /* 0x0001000006067824 */ /* 0x000fc600078e00ff */
[----:B------:R-:W-:Y:S01]  /*0230*/  FFMA R9, R10, R10, R5 ;  /* 0x0000000a0a097223 */ /* 0x000fe20000000005 */
[----:B------:R-:W-:Y:S02]  /*0240*/  SHF.L.U32 R5, R4, 0x10, RZ ;  /* 0x0000001004057819 */ /* 0x000fe400000006ff */
[C---:B------:R-:W-:Y:S01]  /*0250*/  PRMT R4, R7.reuse, 0x7632, R4 ;  /* 0x0000763207047816 */ /* 0x040fe20000000004 */
[----:B------:R-:W-:Y:S01]  /*0260*/  FFMA R6, R6, R6, R9 ;  /* 0x0000000606067223 */ /* 0x000fe20000000009 */
[----:B------:R-:W-:Y:S02]  /*0270*/  IMAD.U32 R7, R7, 0x10000, RZ ;  /* 0x0001000007077824 */ /* 0x000fe400078e00ff */
[----:B------:R-:W-:Y:S01]  /*0280*/  SHF.L.U32 R4, R4, 0x10, RZ ;  /* 0x0000001004047819 */ /* 0x000fe200000006ff */
[----:B------:R-:W-:-:S04]  /*0290*/  FFMA R6, R5, R5, R6 ;  /* 0x0000000505067223 */ /* 0x000fc80000000006 */
[----:B------:R-:W-:-:S04]  /*02a0*/  FFMA R7, R7, R7, R6 ;  /* 0x0000000707077223 */ /* 0x000fc80000000006 */
[----:B------:R-:W-:-:S05]  /*02b0*/  FFMA R7, R4, R4, R7 ;  /* 0x0000000404077223 */ /* 0x000fca0000000007 */
[----:B------:R-:W-:Y:S02]  /*02c0*/  FSEL R7, R7, RZ, !P0 ;  /* 0x000000ff07077208 */ /* 0x000fe40004000000 */
[----:B------:R-:W-:-:S03]  /*02d0*/  LOP3.LUT P0, RZ, R0, 0xe0, RZ, 0xc0, !PT ;  /* 0x000000e000ff7812 */ /* 0x000fc6000780c0ff */
[----:B------:R-:W0:Y:S01]  /*02e0*/  SHFL.BFLY PT, R4, R7, 0x4, 0x1f ;  /* 0x0c801f0007047f89 */ /* 0x000e2200000e0000 */
[----:B------:R-:W-:Y:S01]  /*02f0*/  ISETP.LT.AND P0, PT, R3, 0x1800, !P0 ;  /* 0x000018000300780c */ /* 0x000fe20004701270 */
[----:B0-----:R-:W-:-:S05]  /*0300*/  FADD R4, R7, R4 ;  /* 0x0000000407047221 */ /* 0x001fca0000000000 */
[----:B------:R-:W0:Y:S02]  /*0310*/  SHFL.BFLY PT, R5, R4, 0x2, 0x1f ;  /* 0x0c401f0004057f89 */ /* 0x000e2400000e0000 */
[----:B0-----:R-:W-:-:S05]  /*0320*/  FADD R5, R4, R5 ;  /* 0x0000000504057221 */ /* 0x001fca0000000000 */
[----:B------:R-:W0:Y:S02]  /*0330*/  SHFL.BFLY PT, R6, R5, 0x1, 0x1f ;  /* 0x0c201f0005067f89 */ /* 0x000e2400000e0000 */
[----:B0-----:R-:W-:-:S05]  /*0340*/  FADD R9, R5, R6 ;  /* 0x0000000605097221 */ /* 0x001fca0000000000 */
[----:B------:R0:W-:Y:S04]  /*0350*/  STS [R2.X4], R9 ;  /* 0x0000000902007388 */ /* 0x0001e80000004800 */
[----:B------:R-:W-:Y:S06]  /*0360*/  BAR.SYNC.DEFER_BLOCKING 0x0 ;  /* 0x0000000000007b1d */ /* 0x000fec0000010000 */
[----:B------:R-:W-:Y:S05]  /*0370*/  @!P0 EXIT ;  /* 0x000000000000894d */ /* 0x000fea0003800000 */
[----:B0-----:R-:W-:Y:S02]  /*0380*/  LOP3.LUT R0, R0, 0x1f, RZ, 0xc0, !PT ;  /* 0x0000001f00007812 */ /* 0x001fe400078ec0ff */
[----:B------:R-:W-:-:S03]  /*0390*/  MOV R2, 0x4 ;  /* 0x0000000400027802 */ /* 0x000fc60000000f00 */
[----:B------:R-:W0:Y:S02]  /*03a0*/  LDS R5, [R0.X4] ;  /* 0x0000000000057984 */ /* 0x000e240000004800 */
[----:B------:R-:W-:-:S05]  /*03b0*/  IMAD.WIDE R2, R3, R2, c[0x0][0x168] ;  /* 0x00005a0003027625 */ /* 0x000fca00078e0202 */
[----:B0-----:R-:W-:Y:S01]  /*03c0*/  STG.E [R2.64], R5 ;  /* 0x0000000502007986 */ /* 0x001fe2000c101904 */
[----:B------:R-:W-:Y:S05]  /*03d0*/  EXIT ;  /* 0x000000000000794d */ /* 0x000fea0003800000 */
.L_x_0:
[----:B------:R-:W-:-:S00]  /*03e0*/  BRA `(.L_x_0) ;  /* 0xfffffff000007947 */ /* 0x000fc0000383ffff */
[----:B------:R-:W-:-:S00]  /*03f0*/  NOP ;  /* 0x0000000000007918 */ /* 0x000fc00000000000 */
        /* <DEDUP_REMOVED lines=8> */
.L_x_1:


//--------------------- .nv.shared.triton_per_fused__to_copy_mean_pow_5 --------------------------
	.section	.nv.shared.triton_per_fused__to_copy_mean_pow_5,"aw",@nobits
	.sectionflags	@""
	.align	16
